//
// Generated by NVIDIA NVVM Compiler
//
// Compiler Build ID: CL-36424714
// Cuda compilation tools, release 13.0, V13.0.88
// Based on NVVM 20.0.0
//

.version 9.0
.target sm_100
.address_size 64

	// .globl	_Z17findPrimesInRangeyyyP15factor_exponentPi

.visible .entry _Z17findPrimesInRangeyyyP15factor_exponentPi(
	.param .u64 _Z17findPrimesInRangeyyyP15factor_exponentPi_param_0,
	.param .u64 _Z17findPrimesInRangeyyyP15factor_exponentPi_param_1,
	.param .u64 _Z17findPrimesInRangeyyyP15factor_exponentPi_param_2,
	.param .u64 .ptr .align 1 _Z17findPrimesInRangeyyyP15factor_exponentPi_param_3,
	.param .u64 .ptr .align 1 _Z17findPrimesInRangeyyyP15factor_exponentPi_param_4
)
{
	.reg .pred 	%p<20>;
	.reg .b32 	%r<27>;
	.reg .b64 	%rd<60>;

	ld.param.u64 	%rd32, [_Z17findPrimesInRangeyyyP15factor_exponentPi_param_0];
	ld.param.u64 	%rd28, [_Z17findPrimesInRangeyyyP15factor_exponentPi_param_1];
	ld.param.u64 	%rd59, [_Z17findPrimesInRangeyyyP15factor_exponentPi_param_2];
	ld.param.u64 	%rd30, [_Z17findPrimesInRangeyyyP15factor_exponentPi_param_3];
	ld.param.u64 	%rd31, [_Z17findPrimesInRangeyyyP15factor_exponentPi_param_4];
	mov.u32 	%r4, %ctaid.x;
	mov.u32 	%r5, %ntid.x;
	mov.u32 	%r6, %tid.x;
	mad.lo.s32 	%r7, %r4, %r5, %r6;
	cvt.u64.u32 	%rd33, %r7;
	mov.u32 	%r8, %nctaid.x;
	mul.lo.s32 	%r1, %r8, %r5;
	add.s64 	%rd50, %rd32, %rd33;
	setp.gt.u64 	%p1, %rd50, %rd28;
	@%p1 bra 	$L__BB0_29;
	cvt.u64.u32 	%rd2, %r1;
	cvta.to.global.u64 	%rd3, %rd31;
	cvta.to.global.u64 	%rd4, %rd30;
$L__BB0_2:
	or.b64  	%rd34, %rd59, %rd50;
	and.b64  	%rd35, %rd34, -4294967296;
	setp.ne.s64 	%p2, %rd35, 0;
	@%p2 bra 	$L__BB0_4;
	cvt.u32.u64 	%r9, %rd50;
	cvt.u32.u64 	%r10, %rd59;
	rem.u32 	%r11, %r10, %r9;
	cvt.u64.u32 	%rd52, %r11;
	bra.uni 	$L__BB0_5;
$L__BB0_4:
	rem.u64 	%rd52, %rd59, %rd50;
$L__BB0_5:
	setp.ne.s64 	%p3, %rd52, 0;
	mov.b32 	%r26, 0;
	@%p3 bra 	$L__BB0_28;
$L__BB0_6:
	add.s32 	%r26, %r26, 1;
	or.b64  	%rd36, %rd59, %rd50;
	and.b64  	%rd37, %rd36, -4294967296;
	setp.ne.s64 	%p4, %rd37, 0;
	@%p4 bra 	$L__BB0_8;
	cvt.u32.u64 	%r13, %rd50;
	cvt.u32.u64 	%r14, %rd59;
	div.u32 	%r15, %r14, %r13;
	cvt.u64.u32 	%rd59, %r15;
	bra.uni 	$L__BB0_9;
$L__BB0_8:
	div.u64 	%rd59, %rd59, %rd50;
$L__BB0_9:
	or.b64  	%rd38, %rd59, %rd50;
	and.b64  	%rd39, %rd38, -4294967296;
	setp.ne.s64 	%p5, %rd39, 0;
	@%p5 bra 	$L__BB0_11;
	cvt.u32.u64 	%r16, %rd50;
	cvt.u32.u64 	%r17, %rd59;
	rem.u32 	%r18, %r17, %r16;
	cvt.u64.u32 	%rd55, %r18;
	bra.uni 	$L__BB0_12;
$L__BB0_11:
	rem.u64 	%rd55, %rd59, %rd50;
$L__BB0_12:
	setp.eq.s64 	%p6, %rd55, 0;
	@%p6 bra 	$L__BB0_6;
	setp.lt.u64 	%p7, %rd50, 2;
	@%p7 bra 	$L__BB0_28;
	setp.lt.u64 	%p8, %rd50, 4;
	@%p8 bra 	$L__BB0_27;
	and.b64  	%rd40, %rd50, 1;
	setp.eq.b64 	%p9, %rd40, 1;
	not.pred 	%p10, %p9;
	mul.lo.s64 	%rd41, %rd50, -6148914691236517205;
	setp.lt.u64 	%p11, %rd41, 6148914691236517206;
	or.pred  	%p12, %p10, %p11;
	@%p12 bra 	$L__BB0_28;
	setp.lt.u64 	%p13, %rd50, 25;
	@%p13 bra 	$L__BB0_27;
	mov.b64 	%rd56, 5;
	cvt.u32.u64 	%r20, %rd50;
	bra.uni 	$L__BB0_19;
$L__BB0_18:
	add.s64 	%rd56, %rd56, 6;
	mul.lo.s64 	%rd47, %rd56, %rd56;
	setp.gt.u64 	%p18, %rd47, %rd50;
	@%p18 bra 	$L__BB0_27;
$L__BB0_19:
	or.b64  	%rd43, %rd50, %rd56;
	and.b64  	%rd44, %rd43, -4294967296;
	setp.ne.s64 	%p14, %rd44, 0;
	@%p14 bra 	$L__BB0_21;
	cvt.u32.u64 	%r19, %rd56;
	rem.u32 	%r21, %r20, %r19;
	cvt.u64.u32 	%rd57, %r21;
	bra.uni 	$L__BB0_22;
$L__BB0_21:
	rem.u64 	%rd57, %rd50, %rd56;
$L__BB0_22:
	setp.eq.s64 	%p15, %rd57, 0;
	@%p15 bra 	$L__BB0_28;
	add.s64 	%rd22, %rd56, 2;
	or.b64  	%rd45, %rd50, %rd22;
	and.b64  	%rd46, %rd45, -4294967296;
	setp.ne.s64 	%p16, %rd46, 0;
	@%p16 bra 	$L__BB0_25;
	cvt.u32.u64 	%r22, %rd22;
	rem.u32 	%r24, %r20, %r22;
	cvt.u64.u32 	%rd58, %r24;
	bra.uni 	$L__BB0_26;
$L__BB0_25:
	rem.u64 	%rd58, %rd50, %rd22;
$L__BB0_26:
	setp.eq.s64 	%p17, %rd58, 0;
	@%p17 bra 	$L__BB0_28;
	bra.uni 	$L__BB0_18;
$L__BB0_27:
	atom.global.add.u32 	%r25, [%rd3], 1;
	mul.wide.s32 	%rd48, %r25, 16;
	add.s64 	%rd49, %rd4, %rd48;
	st.global.u64 	[%rd49], %rd50;
	st.global.u32 	[%rd49+8], %r26;
$L__BB0_28:
	add.s64 	%rd50, %rd50, %rd2;
	setp.le.u64 	%p19, %rd50, %rd28;
	@%p19 bra 	$L__BB0_2;
$L__BB0_29:
	ret;

}


// ===== COMPILED SASS (sm_100) =====

	.target	sm_100

	.elftype	@"ET_EXEC"


//--------------------- .note.nv.tkinfo           --------------------------
	.section	.note.nv.tkinfo,"",@"SHT_NOTE"
	.sectionflags	@"SHF_NOTE_NV_TKINFO"
	.tkinfo
        /*0018*/ 	.word	0x00000002
        /*0030*/ 	.string	""
        /*0030*/ 	.string	"ptxas"
        /*0030*/ 	.string	"Cuda compilation tools, release 13.0, V13.0.88"
        /*0030*/ 	.string	"Build cuda_13.0.r13.0/compiler.36424714_0"
        /*0030*/ 	.string	"-arch sm_100 -m 64 "



//--------------------- .note.nv.cuinfo           --------------------------
	.section	.note.nv.cuinfo,"",@"SHT_NOTE"
	.sectionflags	@"SHF_NOTE_NV_CUINFO"
        /*0018*/ 	.short	0x0002
        /*001a*/ 	.short	0x0064
        /*001c*/ 	.short	0x0082
	.zero		2


//--------------------- .nv.info                  --------------------------
	.section	.nv.info,"",@"SHT_CUDA_INFO"
	.align	4


	//----- nvinfo : EIATTR_REGCOUNT
	.align		4
        /*0000*/ 	.byte	0x04, 0x2f
        /*0002*/ 	.short	(.L_1 - .L_0)
	.align		4
.L_0:
        /*0004*/ 	.word	index@(_Z17findPrimesInRangeyyyP15factor_exponentPi)
        /*0008*/ 	.word	0x0000001a


	//----- nvinfo : EIATTR_FRAME_SIZE
	.align		4
.L_1:
        /*000c*/ 	.byte	0x04, 0x11
        /*000e*/ 	.short	(.L_3 - .L_2)
	.align		4
.L_2:
        /*0010*/ 	.word	index@($__internal_1_$__cuda_sm20_rem_u64)
        /*0014*/ 	.word	0x00000000


	//----- nvinfo : EIATTR_FRAME_SIZE
	.align		4
.L_3:
        /*0018*/ 	.byte	0x04, 0x11
        /*001a*/ 	.short	(.L_5 - .L_4)
	.align		4
.L_4:
        /*001c*/ 	.word	index@($__internal_0_$__cuda_sm20_div_u64)
        /*0020*/ 	.word	0x00000000


	//----- nvinfo : EIATTR_FRAME_SIZE
	.align		4
.L_5:
        /*0024*/ 	.byte	0x04, 0x11
        /*0026*/ 	.short	(.L_7 - .L_6)
	.align		4
.L_6:
        /*0028*/ 	.word	index@(_Z17findPrimesInRangeyyyP15factor_exponentPi)
        /*002c*/ 	.word	0x00000000


	//----- nvinfo : EIATTR_MIN_STACK_SIZE
	.align		4
.L_7:
        /*0030*/ 	.byte	0x04, 0x12
        /*0032*/ 	.short	(.L_9 - .L_8)
	.align		4
.L_8:
        /*0034*/ 	.word	index@(_Z17findPrimesInRangeyyyP15factor_exponentPi)
        /*0038*/ 	.word	0x00000000
.L_9:


//--------------------- .nv.compat                --------------------------
	.section	.nv.compat,"",@"SHT_CUDA_COMPAT_INFO"
	.align	4
        /*0000*/ 	.byte	0x02, 0x09, 0x00, 0x00, 0x02, 0x02, 0x01, 0x00, 0x02, 0x05, 0x05, 0x00, 0x03, 0x07, 0x01, 0x01
        /*0010*/ 	.byte	0x02, 0x03, 0x00, 0x00, 0x02, 0x06, 0x01, 0x00, 0x04, 0x0b, 0x08, 0x00, 0x09, 0x00, 0x00, 0x00
        /*0020*/ 	.byte	0x00, 0x00, 0x00, 0x00


//--------------------- .nv.info._Z17findPrimesInRangeyyyP15factor_exponentPi --------------------------
	.section	.nv.info._Z17findPrimesInRangeyyyP15factor_exponentPi,"",@"SHT_CUDA_INFO"
	.sectionflags	@""
	.align	4


	//----- nvinfo : EIATTR_CUDA_API_VERSION
	.align		4
        /*0000*/ 	.byte	0x04, 0x37
        /*0002*/ 	.short	(.L_11 - .L_10)
.L_10:
        /*0004*/ 	.word	0x00000082


	//----- nvinfo : EIATTR_KPARAM_INFO
	.align		4
.L_11:
        /*0008*/ 	.byte	0x04, 0x17
        /*000a*/ 	.short	(.L_13 - .L_12)
.L_12:
        /*000c*/ 	.word	0x00000000
        /*0010*/ 	.short	0x0004
        /*0012*/ 	.short	0x0020
        /*0014*/ 	.byte	0x00, 0xf5, 0x21, 0x00


	//----- nvinfo : EIATTR_KPARAM_INFO
	.align		4
.L_13:
        /*0018*/ 	.byte	0x04, 0x17
        /*001a*/ 	.short	(.L_15 - .L_14)
.L_14:
        /*001c*/ 	.word	0x00000000
        /*0020*/ 	.short	0x0003
        /*0022*/ 	.short	0x0018
        /*0024*/ 	.byte	0x00, 0xf5, 0x21, 0x00


	//----- nvinfo : EIATTR_KPARAM_INFO
	.align		4
.L_15:
        /*0028*/ 	.byte	0x04, 0x17
        /*002a*/ 	.short	(.L_17 - .L_16)
.L_16:
        /*002c*/ 	.word	0x00000000
        /*0030*/ 	.short	0x0002
        /*0032*/ 	.short	0x0010
        /*0034*/ 	.byte	0x00, 0xf0, 0x21, 0x00


	//----- nvinfo : EIATTR_KPARAM_INFO
	.align		4
.L_17:
        /*0038*/ 	.byte	0x04, 0x17
        /*003a*/ 	.short	(.L_19 - .L_18)
.L_18:
        /*003c*/ 	.word	0x00000000
        /*0040*/ 	.short	0x0001
        /*0042*/ 	.short	0x0008
        /*0044*/ 	.byte	0x00, 0xf0, 0x21, 0x00


	//----- nvinfo : EIATTR_KPARAM_INFO
	.align		4
.L_19:
        /*0048*/ 	.byte	0x04, 0x17
        /*004a*/ 	.short	(.L_21 - .L_20)
.L_20:
        /*004c*/ 	.word	0x00000000
        /*0050*/ 	.short	0x0000
        /*0052*/ 	.short	0x0000
        /*0054*/ 	.byte	0x00, 0xf0, 0x21, 0x00


	//----- nvinfo : EIATTR_SPARSE_MMA_MASK
	.align		4
.L_21:
        /*0058*/ 	.byte	0x03, 0x50
        /*005a*/ 	.short	0x0000


	//----- nvinfo : EIATTR_MAXREG_COUNT
	.align		4
        /*005c*/ 	.byte	0x03, 0x1b
        /*005e*/ 	.short	0x00ff


	//----- nvinfo : EIATTR_MERCURY_ISA_VERSION
	.align		4
        /*0060*/ 	.byte	0x03, 0x5f
        /*0062*/ 	.short	0x0101


	//----- nvinfo : EIATTR_INT_WARP_WIDE_INSTR_OFFSETS
	.align		4
        /*0064*/ 	.byte	0x04, 0x31
        /*0066*/ 	.short	(.L_23 - .L_22)


	//   ....[0]....
.L_22:
        /*0068*/ 	.word	0x00000da0


	//   ....[1]....
        /*006c*/ 	.word	0x00000e50


	//----- nvinfo : EIATTR_VRC_CTA_INIT_COUNT
	.align		4
.L_23:
        /*0070*/ 	.byte	0x02, 0x4a
	.zero		1
	.zero		1


	//----- nvinfo : EIATTR_EXIT_INSTR_OFFSETS
	.align		4
        /*0074*/ 	.byte	0x04, 0x1c
        /*0076*/ 	.short	(.L_25 - .L_24)


	//   ....[0]....
.L_24:
        /*0078*/ 	.word	0x000000c0


	//   ....[1]....
        /*007c*/ 	.word	0x00000f20


	//----- nvinfo : EIATTR_CRS_STACK_SIZE
	.align		4
.L_25:
        /*0080*/ 	.byte	0x04, 0x1e
        /*0082*/ 	.short	(.L_27 - .L_26)
.L_26:
        /*0084*/ 	.word	0x00000000


	//----- nvinfo : EIATTR_CBANK_PARAM_SIZE
	.align		4
.L_27:
        /*0088*/ 	.byte	0x03, 0x19
        /*008a*/ 	.short	0x0028


	//----- nvinfo : EIATTR_PARAM_CBANK
	.align		4
        /*008c*/ 	.byte	0x04, 0x0a
        /*008e*/ 	.short	(.L_29 - .L_28)
	.align		4
.L_28:
        /*0090*/ 	.word	index@(.nv.constant0._Z17findPrimesInRangeyyyP15factor_exponentPi)
        /*0094*/ 	.short	0x0380
        /*0096*/ 	.short	0x0028


	//----- nvinfo : EIATTR_SW_WAR
	.align		4
.L_29:
        /*0098*/ 	.byte	0x04, 0x36
        /*009a*/ 	.short	(.L_31 - .L_30)
.L_30:
        /*009c*/ 	.word	0x00000008
.L_31:


//--------------------- .nv.callgraph             --------------------------
	.section	.nv.callgraph,"",@"SHT_CUDA_CALLGRAPH"
	.align	4
	.sectionentsize	8
	.align		4
        /*0000*/ 	.word	0x00000000
	.align		4
        /*0004*/ 	.word	0xffffffff
	.align		4
        /*0008*/ 	.word	0x00000000
	.align		4
        /*000c*/ 	.word	0xfffffffe
	.align		4
        /*0010*/ 	.word	0x00000000
	.align		4
        /*0014*/ 	.word	0xfffffffd
	.align		4
        /*0018*/ 	.word	0x00000000
	.align		4
        /*001c*/ 	.word	0xfffffffc


//--------------------- .text._Z17findPrimesInRangeyyyP15factor_exponentPi --------------------------
	.section	.text._Z17findPrimesInRangeyyyP15factor_exponentPi,"ax",@progbits
	.align	128
        .global         _Z17findPrimesInRangeyyyP15factor_exponentPi
        .type           _Z17findPrimesInRangeyyyP15factor_exponentPi,@function
        .size           _Z17findPrimesInRangeyyyP15factor_exponentPi,(.L_x_24 - _Z17findPrimesInRangeyyyP15factor_exponentPi)
        .other          _Z17findPrimesInRangeyyyP15factor_exponentPi,@"STO_CUDA_ENTRY STV_DEFAULT"
_Z17findPrimesInRangeyyyP15factor_exponentPi:
.text._Z17findPrimesInRangeyyyP15factor_exponentPi:
[----:B------:R-:W-:Y:S01]  /*0000*/  LDC R1, c[0x0][0x37c] ;  /* 0x0000df00ff017b82 */ /* 0x000fe20000000800 */
[----:B------:R-:W0:Y:S07]  /*0010*/  S2R R3, SR_TID.X ;  /* 0x0000000000037919 */ /* 0x000e2e0000002100 */
[----:B------:R-:W0:Y:S01]  /*0020*/  S2UR UR4, SR_CTAID.X ;  /* 0x00000000000479c3 */ /* 0x000e220000002500 */
[----:B------:R-:W1:Y:S07]  /*0030*/  LDCU.128 UR8, c[0x0][0x380] ;  /* 0x00007000ff0877ac */ /* 0x000e6e0008000c00 */
[----:B------:R-:W0:Y:S02]  /*0040*/  LDC R6, c[0x0][0x360] ;  /* 0x0000d800ff067b82 */ /* 0x000e240000000800 */
[----:B0-----:R-:W-:Y:S01]  /*0050*/  IMAD R0, R6, UR4, R3 ;  /* 0x0000000406007c24 */ /* 0x001fe2000f8e0203 */
[----:B------:R-:W0:Y:S04]  /*0060*/  LDCU UR4, c[0x0][0x370] ;  /* 0x00006e00ff0477ac */ /* 0x000e280008000800 */
[----:B-1----:R-:W-:-:S04]  /*0070*/  IADD3 R7, P1, PT, R0, UR8, RZ ;  /* 0x0000000800077c10 */ /* 0x002fc8000ff3e0ff */
[----:B------:R-:W-:Y:S01]  /*0080*/  ISETP.GT.U32.AND P0, PT, R7, UR10, PT ;  /* 0x0000000a07007c0c */ /* 0x000fe2000bf04070 */
[----:B------:R-:W-:-:S05]  /*0090*/  IMAD.X R8, RZ, RZ, UR9, P1 ;  /* 0x00000009ff087e24 */ /* 0x000fca00088e06ff */
[----:B------:R-:W-:Y:S01]  /*00a0*/  ISETP.GT.U32.AND.EX P0, PT, R8, UR11, PT, P0 ;  /* 0x0000000b08007c0c */ /* 0x000fe2000bf04100 */
[----:B0-----:R-:W-:-:S12]  /*00b0*/  IMAD R6, R6, UR4, RZ ;  /* 0x0000000406067c24 */ /* 0x001fd8000f8e02ff */
[----:B------:R-:W-:Y:S05]  /*00c0*/  @P0 EXIT ;  /* 0x000000000000094d */ /* 0x000fea0003800000 */
[----:B------:R-:W0:Y:S01]  /*00d0*/  LDCU.64 UR6, c[0x0][0x390] ;  /* 0x00007200ff0677ac */ /* 0x000e220008000a00 */
[----:B------:R-:W1:Y:S01]  /*00e0*/  LDCU.64 UR4, c[0x0][0x358] ;  /* 0x00006b00ff0477ac */ /* 0x000e620008000a00 */
[----:B0-----:R-:W-:Y:S02]  /*00f0*/  IMAD.U32 R10, RZ, RZ, UR6 ;  /* 0x00000006ff0a7e24 */ /* 0x001fe4000f8e00ff */
[----:B-1----:R-:W-:-:S07]  /*0100*/  IMAD.U32 R9, RZ, RZ, UR7 ;  /* 0x00000007ff097e24 */ /* 0x002fce000f8e00ff */
.L_x_21:
[----:B0-----:R-:W-:Y:S01]  /*0110*/  LOP3.LUT R0, R9, R8, RZ, 0xfc, !PT ;  /* 0x0000000809007212 */ /* 0x001fe200078efcff */
[----:B------:R-:W-:Y:S05]  /*0120*/  YIELD ;  /* 0x0000000000007946 */ /* 0x000fea0003800000 */
[----:B------:R-:W-:Y:S01]  /*0130*/  ISETP.NE.U32.AND P0, PT, R0, RZ, PT ;  /* 0x000000ff0000720c */ /* 0x000fe20003f05070 */
[----:B------:R-:W-:-:S12]  /*0140*/  BSSY.RECONVERGENT B0, `(.L_x_0) ;  /* 0x000001e000007945 */ /* 0x000fd80003800200 */
[----:B------:R-:W-:Y:S05]  /*0150*/  @P0 BRA `(.L_x_1) ;  /* 0x0000000000500947 */ /* 0x000fea0003800000 */
[----:B------:R-:W0:Y:S01]  /*0160*/  I2F.U32.RP R0, R7 ;  /* 0x0000000700007306 */ /* 0x000e220000209000 */
[----:B------:R-:W-:-:S07]  /*0170*/  ISETP.NE.U32.AND P1, PT, R7, RZ, PT ;  /* 0x000000ff0700720c */ /* 0x000fce0003f25070 */
[----:B0-----:R-:W0:Y:S02]  /*0180*/  MUFU.RCP R0, R0 ;  /* 0x0000000000007308 */ /* 0x001e240000001000 */
[----:B0-----:R-:W-:-:S06]  /*0190*/  IADD3 R2, PT, PT, R0, 0xffffffe, RZ ;  /* 0x0ffffffe00027810 */ /* 0x001fcc0007ffe0ff */
[----:B------:R0:W1:Y:S02]  /*01a0*/  F2I.FTZ.U32.TRUNC.NTZ R3, R2 ;  /* 0x0000000200037305 */ /* 0x000064000021f000 */
[----:B0-----:R-:W-:Y:S02]  /*01b0*/  IMAD.MOV.U32 R2, RZ, RZ, RZ ;  /* 0x000000ffff027224 */ /* 0x001fe400078e00ff */
[----:B-1----:R-:W-:-:S04]  /*01c0*/  IMAD.MOV R4, RZ, RZ, -R3 ;  /* 0x000000ffff047224 */ /* 0x002fc800078e0a03 */
[----:B------:R-:W-:-:S04]  /*01d0*/  IMAD R5, R4, R7, RZ ;  /* 0x0000000704057224 */ /* 0x000fc800078e02ff */
[----:B------:R-:W-:-:S06]  /*01e0*/  IMAD.HI.U32 R3, R3, R5, R2 ;  /* 0x0000000503037227 */ /* 0x000fcc00078e0002 */
[----:B------:R-:W-:-:S04]  /*01f0*/  IMAD.HI.U32 R3, R3, R10, RZ ;  /* 0x0000000a03037227 */ /* 0x000fc800078e00ff */
[----:B------:R-:W-:-:S04]  /*0200*/  IMAD.MOV R3, RZ, RZ, -R3 ;  /* 0x000000ffff037224 */ /* 0x000fc800078e0a03 */
[----:B------:R-:W-:-:S05]  /*0210*/  IMAD R4, R7, R3, R10 ;  /* 0x0000000307047224 */ /* 0x000fca00078e020a */
[----:B------:R-:W-:-:S13]  /*0220*/  ISETP.GE.U32.AND P0, PT, R4, R7, PT ;  /* 0x000000070400720c */ /* 0x000fda0003f06070 */
[----:B------:R-:W-:-:S04]  /*0230*/  @P0 IADD3 R4, PT, PT, R4, -R7, RZ ;  /* 0x8000000704040210 */ /* 0x000fc80007ffe0ff */
[----:B------:R-:W-:-:S13]  /*0240*/  ISETP.GE.U32.AND P0, PT, R4, R7, PT ;  /* 0x000000070400720c */ /* 0x000fda0003f06070 */
[----:B------:R-:W-:Y:S01]  /*0250*/  @P0 IMAD.IADD R4, R4, 0x1, -R7 ;  /* 0x0000000104040824 */ /* 0x000fe200078e0a07 */
[----:B------:R-:W-:-:S04]  /*0260*/  @!P1 LOP3.LUT R4, RZ, R7, RZ, 0x33, !PT ;  /* 0x00000007ff049212 */ /* 0x000fc800078e33ff */
[----:B------:R-:W-:-:S04]  /*0270*/  ISETP.NE.U32.AND P0, PT, R4, RZ, PT ;  /* 0x000000ff0400720c */ /* 0x000fc80003f05070 */
[----:B------:R-:W-:Y:S01]  /*0280*/  ISETP.NE.AND.EX P0, PT, RZ, RZ, PT, P0 ;  /* 0x000000ffff00720c */ /* 0x000fe20003f05300 */
[----:B------:R-:W-:-:S12]  /*0290*/  BRA `(.L_x_2) ;  /* 0x0000000000207947 */ /* 0x000fd80003800000 */
.L_x_1:
[----:B------:R-:W-:Y:S01]  /*02a0*/  IMAD.MOV.U32 R11, RZ, RZ, R10 ;  /* 0x000000ffff0b7224 */ /* 0x000fe200078e000a */
[----:B------:R-:W-:Y:S01]  /*02b0*/  MOV R17, R7 ;  /* 0x0000000700117202 */ /* 0x000fe20000000f00 */
[----:B------:R-:W-:Y:S01]  /*02c0*/  IMAD.MOV.U32 R16, RZ, RZ, R9 ;  /* 0x000000ffff107224 */ /* 0x000fe200078e0009 */
[----:B------:R-:W-:Y:S01]  /*02d0*/  MOV R12, 0x300 ;  /* 0x00000300000c7802 */ /* 0x000fe20000000f00 */
[----:B------:R-:W-:-:S07]  /*02e0*/  IMAD.MOV.U32 R15, RZ, RZ, R8 ;  /* 0x000000ffff0f7224 */ /* 0x000fce00078e0008 */
[----:B------:R-:W-:Y:S05]  /*02f0*/  CALL.REL.NOINC `($__internal_1_$__cuda_sm20_rem_u64) ;  /* 0x0000001000207944 */ /* 0x000fea0003c00000 */
[----:B------:R-:W-:-:S04]  /*0300*/  ISETP.NE.U32.AND P0, PT, R4, RZ, PT ;  /* 0x000000ff0400720c */ /* 0x000fc80003f05070 */
[----:B------:R-:W-:-:S13]  /*0310*/  ISETP.NE.AND.EX P0, PT, R5, RZ, PT, P0 ;  /* 0x000000ff0500720c */ /* 0x000fda0003f05300 */
.L_x_2:
[----:B------:R-:W-:Y:S05]  /*0320*/  BSYNC.RECONVERGENT B0 ;  /* 0x0000000000007941 */ /* 0x000fea0003800200 */
.L_x_0:
[----:B------:R-:W-:Y:S04]  /*0330*/  BSSY.RECONVERGENT B0, `(.L_x_3) ;  /* 0x00000b8000007945 */ /* 0x000fe80003800200 */
[----:B------:R-:W-:Y:S05]  /*0340*/  @P0 BRA `(.L_x_4) ;  /* 0x0000000800d80947 */ /* 0x000fea0003800000 */
[----:B------:R-:W-:Y:S01]  /*0350*/  BSSY.RECONVERGENT B1, `(.L_x_5) ;  /* 0x0000041000017945 */ /* 0x000fe20003800200 */
[----:B------:R-:W-:-:S07]  /*0360*/  IMAD.MOV.U32 R0, RZ, RZ, RZ ;  /* 0x000000ffff007224 */ /* 0x000fce00078e00ff */
.L_x_12:
[----:B------:R-:W-:Y:S01]  /*0370*/  LOP3.LUT R2, R9, R8, RZ, 0xfc, !PT ;  /* 0x0000000809027212 */ /* 0x000fe200078efcff */
[----:B------:R-:W-:Y:S01]  /*0380*/  BSSY.RECONVERGENT B2, `(.L_x_6) ;  /* 0x000001b000027945 */ /* 0x000fe20003800200 */
[----:B------:R-:W-:Y:S02]  /*0390*/  VIADD R0, R0, 0x1 ;  /* 0x0000000100007836 */ /* 0x000fe40000000000 */
[----:B------:R-:W-:-:S13]  /*03a0*/  ISETP.NE.U32.AND P0, PT, R2, RZ, PT ;  /* 0x000000ff0200720c */ /* 0x000fda0003f05070 */
[----:B------:R-:W-:Y:S05]  /*03b0*/  @P0 BRA `(.L_x_7) ;  /* 0x0000000000540947 */ /* 0x000fea0003800000 */
[----:B------:R-:W0:Y:S01]  /*03c0*/  I2F.U32.RP R5, R7 ;  /* 0x0000000700057306 */ /* 0x000e220000209000 */
[----:B------:R-:W-:-:S07]  /*03d0*/  ISETP.NE.U32.AND P2, PT, R7, RZ, PT ;  /* 0x000000ff0700720c */ /* 0x000fce0003f45070 */
[----:B0-----:R-:W0:Y:S02]  /*03e0*/  MUFU.RCP R5, R5 ;  /* 0x0000000500057308 */ /* 0x001e240000001000 */
[----:B0-----:R-:W-:-:S06]  /*03f0*/  IADD3 R3, PT, PT, R5, 0xffffffe, RZ ;  /* 0x0ffffffe05037810 */ /* 0x001fcc0007ffe0ff */
[----:B------:R-:W0:Y:S02]  /*0400*/  F2I.FTZ.U32.TRUNC.NTZ R3, R3 ;  /* 0x0000000300037305 */ /* 0x000e24000021f000 */
[----:B0-----:R-:W-:-:S04]  /*0410*/  IMAD.MOV R2, RZ, RZ, -R3 ;  /* 0x000000ffff027224 */ /* 0x001fc800078e0a03 */
[----:B------:R-:W-:Y:S02]  /*0420*/  IMAD R9, R2, R7, RZ ;  /* 0x0000000702097224 */ /* 0x000fe400078e02ff */
[----:B------:R-:W-:-:S04]  /*0430*/  IMAD.MOV.U32 R2, RZ, RZ, RZ ;  /* 0x000000ffff027224 */ /* 0x000fc800078e00ff */
[----:B------:R-:W-:-:S06]  /*0440*/  IMAD.HI.U32 R9, R3, R9, R2 ;  /* 0x0000000903097227 */ /* 0x000fcc00078e0002 */
[----:B------:R-:W-:-:S04]  /*0450*/  IMAD.HI.U32 R2, R9, R10, RZ ;  /* 0x0000000a09027227 */ /* 0x000fc800078e00ff */
[----:B------:R-:W-:Y:S02]  /*0460*/  IMAD.MOV R4, RZ, RZ, -R2 ;  /* 0x000000ffff047224 */ /* 0x000fe400078e0a02 */
[----:B------:R-:W-:Y:S02]  /*0470*/  IMAD.MOV.U32 R9, RZ, RZ, RZ ;  /* 0x000000ffff097224 */ /* 0x000fe400078e00ff */
[----:B------:R-:W-:-:S05]  /*0480*/  IMAD R4, R7, R4, R10 ;  /* 0x0000000407047224 */ /* 0x000fca00078e020a */
[----:B------:R-:W-:-:S13]  /*0490*/  ISETP.GE.U32.AND P0, PT, R4, R7, PT ;  /* 0x000000070400720c */ /* 0x000fda0003f06070 */
[----:B------:R-:W-:Y:S01]  /*04a0*/  @P0 IADD3 R4, PT, PT, R4, -R7, RZ ;  /* 0x8000000704040210 */ /* 0x000fe20007ffe0ff */
[----:B------:R-:W-:-:S03]  /*04b0*/  @P0 VIADD R2, R2, 0x1 ;  /* 0x0000000102020836 */ /* 0x000fc60000000000 */
[----:B------:R-:W-:-:S13]  /*04c0*/  ISETP.GE.U32.AND P1, PT, R4, R7, PT ;  /* 0x000000070400720c */ /* 0x000fda0003f26070 */
[----:B------:R-:W-:Y:S01]  /*04d0*/  @P1 VIADD R2, R2, 0x1 ;  /* 0x0000000102021836 */ /* 0x000fe20000000000 */
[----:B------:R-:W-:-:S04]  /*04e0*/  @!P2 LOP3.LUT R2, RZ, R7, RZ, 0x33, !PT ;  /* 0x00000007ff02a212 */ /* 0x000fc800078e33ff */
[----:B------:R-:W-:Y:S01]  /*04f0*/  MOV R10, R2 ;  /* 0x00000002000a7202 */ /* 0x000fe20000000f00 */
[----:B------:R-:W-:Y:S06]  /*0500*/  BRA `(.L_x_8) ;  /* 0x0000000000087947 */ /* 0x000fec0003800000 */
.L_x_7:
[----:B------:R-:W-:-:S07]  /*0510*/  MOV R2, 0x530 ;  /* 0x0000053000027802 */ /* 0x000fce0000000f00 */
[----:B------:R-:W-:Y:S05]  /*0520*/  CALL.REL.NOINC `($__internal_0_$__cuda_sm20_div_u64) ;  /* 0x0000000800807944 */ /* 0x000fea0003c00000 */
.L_x_8:
[----:B------:R-:W-:Y:S05]  /*0530*/  BSYNC.RECONVERGENT B2 ;  /* 0x0000000000027941 */ /* 0x000fea0003800200 */
.L_x_6:
[----:B------:R-:W-:Y:S01]  /*0540*/  LOP3.LUT R2, R9, R8, RZ, 0xfc, !PT ;  /* 0x0000000809027212 */ /* 0x000fe200078efcff */
[----:B------:R-:W-:Y:S03]  /*0550*/  BSSY.RECONVERGENT B2, `(.L_x_9) ;  /* 0x000001f000027945 */ /* 0x000fe60003800200 */
[----:B------:R-:W-:-:S13]  /*0560*/  ISETP.NE.U32.AND P0, PT, R2, RZ, PT ;  /* 0x000000ff0200720c */ /* 0x000fda0003f05070 */
[----:B------:R-:W-:Y:S05]  /*0570*/  @P0 BRA `(.L_x_10) ;  /* 0x0000000000500947 */ /* 0x000fea0003800000 */
[----:B------:R-:W0:Y:S01]  /*0580*/  I2F.U32.RP R4, R7 ;  /* 0x0000000700047306 */ /* 0x000e220000209000 */
[----:B------:R-:W-:-:S07]  /*0590*/  ISETP.NE.U32.AND P1, PT, R7, RZ, PT ;  /* 0x000000ff0700720c */ /* 0x000fce0003f25070 */
[----:B0-----:R-:W0:Y:S02]  /*05a0*/  MUFU.RCP R4, R4 ;  /* 0x0000000400047308 */ /* 0x001e240000001000 */
[----:B0-----:R-:W-:-:S06]  /*05b0*/  VIADD R2, R4, 0xffffffe ;  /* 0x0ffffffe04027836 */ /* 0x001fcc0000000000 */
[----:B------:R0:W1:Y:S02]  /*05c0*/  F2I.FTZ.U32.TRUNC.NTZ R3, R2 ;  /* 0x0000000200037305 */ /* 0x000064000021f000 */
[----:B0-----:R-:W-:Y:S02]  /*05d0*/  IMAD.MOV.U32 R2, RZ, RZ, RZ ;  /* 0x000000ffff027224 */ /* 0x001fe400078e00ff */
[----:B-1----:R-:W-:-:S04]  /*05e0*/  IMAD.MOV R12, RZ, RZ, -R3 ;  /* 0x000000ffff0c7224 */ /* 0x002fc800078e0a03 */
[----:B------:R-:W-:-:S04]  /*05f0*/  IMAD R5, R12, R7, RZ ;  /* 0x000000070c057224 */ /* 0x000fc800078e02ff */
[----:B------:R-:W-:-:S06]  /*0600*/  IMAD.HI.U32 R5, R3, R5, R2 ;  /* 0x0000000503057227 */ /* 0x000fcc00078e0002 */
[----:B------:R-:W-:-:S05]  /*0610*/  IMAD.HI.U32 R5, R5, R10, RZ ;  /* 0x0000000a05057227 */ /* 0x000fca00078e00ff */
[----:B------:R-:W-:-:S05]  /*0620*/  IADD3 R5, PT, PT, -R5, RZ, RZ ;  /* 0x000000ff05057210 */ /* 0x000fca0007ffe1ff */
[----:B------:R-:W-:-:S05]  /*0630*/  IMAD R12, R7, R5, R10 ;  /* 0x00000005070c7224 */ /* 0x000fca00078e020a */
[----:B------:R-:W-:-:S13]  /*0640*/  ISETP.GE.U32.AND P0, PT, R12, R7, PT ;  /* 0x000000070c00720c */ /* 0x000fda0003f06070 */
[----:B------:R-:W-:-:S05]  /*0650*/  @P0 IMAD.IADD R12, R12, 0x1, -R7 ;  /* 0x000000010c0c0824 */ /* 0x000fca00078e0a07 */
[----:B------:R-:W-:-:S13]  /*0660*/  ISETP.GE.U32.AND P0, PT, R12, R7, PT ;  /* 0x000000070c00720c */ /* 0x000fda0003f06070 */
[----:B------:R-:W-:Y:S01]  /*0670*/  @P0 IMAD.IADD R12, R12, 0x1, -R7 ;  /* 0x000000010c0c0824 */ /* 0x000fe200078e0a07 */
[----:B------:R-:W-:-:S04]  /*0680*/  @!P1 LOP3.LUT R12, RZ, R7, RZ, 0x33, !PT ;  /* 0x00000007ff0c9212 */ /* 0x000fc800078e33ff */
[----:B------:R-:W-:-:S04]  /*0690*/  ISETP.NE.U32.AND P0, PT, R12, RZ, PT ;  /* 0x000000ff0c00720c */ /* 0x000fc80003f05070 */
[----:B------:R-:W-:Y:S01]  /*06a0*/  ISETP.NE.AND.EX P0, PT, RZ, RZ, PT, P0 ;  /* 0x000000ffff00720c */ /* 0x000fe20003f05300 */
[----:B------:R-:W-:-:S12]  /*06b0*/  BRA `(.L_x_11) ;  /* 0x0000000000207947 */ /* 0x000fd80003800000 */
.L_x_10:
        /* <DEDUP_REMOVED lines=8> */
.L_x_11:
[----:B------:R-:W-:Y:S05]  /*0740*/  BSYNC.RECONVERGENT B2 ;  /* 0x0000000000027941 */ /* 0x000fea0003800200 */
.L_x_9:
[----:B------:R-:W-:Y:S05]  /*0750*/  @!P0 BRA `(.L_x_12) ;  /* 0xfffffffc00048947 */ /* 0x000fea000383ffff */
[----:B------:R-:W-:Y:S05]  /*0760*/  BSYNC.RECONVERGENT B1 ;  /* 0x0000000000017941 */ /* 0x000fea0003800200 */
.L_x_5:
[----:B------:R-:W-:-:S04]  /*0770*/  ISETP.GE.U32.AND P0, PT, R7, 0x2, PT ;  /* 0x000000020700780c */ /* 0x000fc80003f06070 */
[----:B------:R-:W-:-:S13]  /*0780*/  ISETP.GE.U32.AND.EX P0, PT, R8, RZ, PT, P0 ;  /* 0x000000ff0800720c */ /* 0x000fda0003f06100 */
[----:B------:R-:W-:Y:S05]  /*0790*/  @!P0 BRA `(.L_x_4) ;  /* 0x0000000400c48947 */ /* 0x000fea0003800000 */
[----:B------:R-:W-:-:S04]  /*07a0*/  ISETP.GE.U32.AND P0, PT, R7, 0x4, PT ;  /* 0x000000040700780c */ /* 0x000fc80003f06070 */
[----:B------:R-:W-:-:S13]  /*07b0*/  ISETP.GE.U32.AND.EX P0, PT, R8, RZ, PT, P0 ;  /* 0x000000ff0800720c */ /* 0x000fda0003f06100 */
[----:B------:R-:W-:Y:S05]  /*07c0*/  @!P0 BRA `(.L_x_13) ;  /* 0x0000000400708947 */ /* 0x000fea0003800000 */
[----:B------:R-:W-:Y:S02]  /*07d0*/  IMAD R4, R8, -0x55555555, RZ ;  /* 0xaaaaaaab08047824 */ /* 0x000fe400078e02ff */
[----:B------:R-:W-:-:S04]  /*07e0*/  IMAD.WIDE.U32 R2, R7, -0x55555555, RZ ;  /* 0xaaaaaaab07027825 */ /* 0x000fc800078e00ff */
[C---:B------:R-:W-:Y:S01]  /*07f0*/  IMAD R5, R7.reuse, -0x55555556, R4 ;  /* 0xaaaaaaaa07057824 */ /* 0x040fe200078e0204 */
[----:B------:R-:W-:Y:S02]  /*0800*/  ISETP.GE.U32.AND P0, PT, R2, 0x55555556, PT ;  /* 0x555555560200780c */ /* 0x000fe40003f06070 */
[----:B------:R-:W-:Y:S01]  /*0810*/  LOP3.LUT R4, R7, 0x1, RZ, 0xc0, !PT ;  /* 0x0000000107047812 */ /* 0x000fe200078ec0ff */
[----:B------:R-:W-:-:S03]  /*0820*/  IMAD.IADD R2, R3, 0x1, R5 ;  /* 0x0000000103027824 */ /* 0x000fc600078e0205 */
[----:B------:R-:W-:Y:S02]  /*0830*/  ISETP.NE.U32.AND P1, PT, R4, 0x1, PT ;  /* 0x000000010400780c */ /* 0x000fe40003f25070 */
[----:B------:R-:W-:-:S04]  /*0840*/  ISETP.GE.U32.AND.EX P0, PT, R2, 0x55555555, PT, P0 ;  /* 0x555555550200780c */ /* 0x000fc80003f06100 */
[----:B------:R-:W-:-:S13]  /*0850*/  ISETP.NE.U32.OR.EX P0, PT, RZ, RZ, !P0, P1 ;  /* 0x000000ffff00720c */ /* 0x000fda0004705510 */
[----:B------:R-:W-:Y:S05]  /*0860*/  @P0 BRA `(.L_x_4) ;  /* 0x0000000400900947 */ /* 0x000fea0003800000 */
[----:B------:R-:W-:-:S04]  /*0870*/  ISETP.GE.U32.AND P0, PT, R7, 0x19, PT ;  /* 0x000000190700780c */ /* 0x000fc80003f06070 */
[----:B------:R-:W-:-:S13]  /*0880*/  ISETP.GE.U32.AND.EX P0, PT, R8, RZ, PT, P0 ;  /* 0x000000ff0800720c */ /* 0x000fda0003f06100 */
[----:B------:R-:W-:Y:S05]  /*0890*/  @!P0 BRA `(.L_x_13) ;  /* 0x00000004003c8947 */ /* 0x000fea0003800000 */
[----:B------:R-:W-:Y:S02]  /*08a0*/  HFMA2 R14, -RZ, RZ, 0, 2.98023223876953125e-07 ;  /* 0x00000005ff0e7431 */ /* 0x000fe400000001ff */
[----:B------:R-:W-:-:S07]  /*08b0*/  IMAD.MOV.U32 R13, RZ, RZ, RZ ;  /* 0x000000ffff0d7224 */ /* 0x000fce00078e00ff */
.L_x_20:
        /* <DEDUP_REMOVED lines=9> */
[----:B0-----:R-:W-:Y:S01]  /*0950*/  MOV R2, RZ ;  /* 0x000000ff00027202 */ /* 0x001fe20000000f00 */
[----:B-1----:R-:W-:-:S04]  /*0960*/  IMAD.MOV R5, RZ, RZ, -R3 ;  /* 0x000000ffff057224 */ /* 0x002fc800078e0a03 */
[----:B------:R-:W-:-:S04]  /*0970*/  IMAD R5, R5, R14, RZ ;  /* 0x0000000e05057224 */ /* 0x000fc800078e02ff */
[----:B------:R-:W-:-:S06]  /*0980*/  IMAD.HI.U32 R12, R3, R5, R2 ;  /* 0x00000005030c7227 */ /* 0x000fcc00078e0002 */
[----:B------:R-:W-:-:S04]  /*0990*/  IMAD.HI.U32 R12, R12, R7, RZ ;  /* 0x000000070c0c7227 */ /* 0x000fc800078e00ff */
[----:B------:R-:W-:-:S04]  /*09a0*/  IMAD.MOV R12, RZ, RZ, -R12 ;  /* 0x000000ffff0c7224 */ /* 0x000fc800078e0a0c */
        /* <DEDUP_REMOVED lines=9> */
.L_x_15:
[----:B------:R-:W-:Y:S01]  /*0a40*/  MOV R11, R7 ;  /* 0x00000007000b7202 */ /* 0x000fe20000000f00 */
[----:B------:R-:W-:Y:S01]  /*0a50*/  IMAD.MOV.U32 R16, RZ, RZ, R8 ;  /* 0x000000ffff107224 */ /* 0x000fe200078e0008 */
[----:B------:R-:W-:Y:S01]  /*0a60*/  MOV R12, 0xaa0 ;  /* 0x00000aa0000c7802 */ /* 0x000fe20000000f00 */
[----:B------:R-:W-:Y:S02]  /*0a70*/  IMAD.MOV.U32 R17, RZ, RZ, R14 ;  /* 0x000000ffff117224 */ /* 0x000fe400078e000e */
[----:B------:R-:W-:-:S07]  /*0a80*/  IMAD.MOV.U32 R15, RZ, RZ, R13 ;  /* 0x000000ffff0f7224 */ /* 0x000fce00078e000d */
[----:B------:R-:W-:Y:S05]  /*0a90*/  CALL.REL.NOINC `($__internal_1_$__cuda_sm20_rem_u64) ;  /* 0x0000000800387944 */ /* 0x000fea0003c00000 */
[----:B------:R-:W-:-:S04]  /*0aa0*/  ISETP.NE.U32.AND P0, PT, R4, RZ, PT ;  /* 0x000000ff0400720c */ /* 0x000fc80003f05070 */
[----:B------:R-:W-:-:S13]  /*0ab0*/  ISETP.NE.AND.EX P0, PT, R5, RZ, PT, P0 ;  /* 0x000000ff0500720c */ /* 0x000fda0003f05300 */
.L_x_16:
[----:B------:R-:W-:Y:S05]  /*0ac0*/  BSYNC.RECONVERGENT B1 ;  /* 0x0000000000017941 */ /* 0x000fea0003800200 */
.L_x_14:
[----:B------:R-:W-:Y:S05]  /*0ad0*/  @!P0 BRA `(.L_x_4) ;  /* 0x0000000000f48947 */ /* 0x000fea0003800000 */
[----:B------:R-:W-:Y:S01]  /*0ae0*/  IADD3 R17, P0, PT, R14, 0x2, RZ ;  /* 0x000000020e117810 */ /* 0x000fe20007f1e0ff */
[----:B------:R-:W-:Y:S03]  /*0af0*/  BSSY.RECONVERGENT B1, `(.L_x_17) ;  /* 0x000001f000017945 */ /* 0x000fe60003800200 */
[----:B------:R-:W-:-:S04]  /*0b00*/  IADD3.X R15, PT, PT, RZ, R13, RZ, P0, !PT ;  /* 0x0000000dff0f7210 */ /* 0x000fc800007fe4ff */
[----:B------:R-:W-:-:S04]  /*0b10*/  LOP3.LUT R2, R8, R15, RZ, 0xfc, !PT ;  /* 0x0000000f08027212 */ /* 0x000fc800078efcff */
        /* <DEDUP_REMOVED lines=22> */
.L_x_18:
[----:B------:R-:W-:Y:S01]  /*0c80*/  IMAD.MOV.U32 R11, RZ, RZ, R7 ;  /* 0x000000ffff0b7224 */ /* 0x000fe200078e0007 */
[----:B------:R-:W-:Y:S02]  /*0c90*/  MOV R16, R8 ;  /* 0x0000000800107202 */ /* 0x000fe40000000f00 */
[----:B------:R-:W-:-:S07]  /*0ca0*/  MOV R12, 0xcc0 ;  /* 0x00000cc0000c7802 */ /* 0x000fce0000000f00 */
[----:B------:R-:W-:Y:S05]  /*0cb0*/  CALL.REL.NOINC `($__internal_1_$__cuda_sm20_rem_u64) ;  /* 0x0000000400b07944 */ /* 0x000fea0003c00000 */
[----:B------:R-:W-:-:S04]  /*0cc0*/  ISETP.NE.U32.AND P0, PT, R4, RZ, PT ;  /* 0x000000ff0400720c */ /* 0x000fc80003f05070 */
[----:B------:R-:W-:-:S13]  /*0cd0*/  ISETP.NE.AND.EX P0, PT, R5, RZ, PT, P0 ;  /* 0x000000ff0500720c */ /* 0x000fda0003f05300 */
.L_x_19:
[----:B------:R-:W-:Y:S05]  /*0ce0*/  BSYNC.RECONVERGENT B1 ;  /* 0x0000000000017941 */ /* 0x000fea0003800200 */
.L_x_17:
[----:B------:R-:W-:Y:S05]  /*0cf0*/  @!P0 BRA `(.L_x_4) ;  /* 0x00000000006c8947 */ /* 0x000fea0003800000 */
[----:B------:R-:W-:-:S05]  /*0d00*/  IADD3 R14, P0, PT, R14, 0x6, RZ ;  /* 0x000000060e0e7810 */ /* 0x000fca0007f1e0ff */
[----:B------:R-:W-:Y:S02]  /*0d10*/  IMAD.X R13, RZ, RZ, R13, P0 ;  /* 0x000000ffff0d7224 */ /* 0x000fe400000e060d */
[----:B------:R-:W-:-:S04]  /*0d20*/  IMAD.WIDE.U32 R2, R14, R14, RZ ;  /* 0x0000000e0e027225 */ /* 0x000fc800078e00ff */
[----:B------:R-:W-:Y:S01]  /*0d30*/  IMAD R4, R13, R14, RZ ;  /* 0x0000000e0d047224 */ /* 0x000fe200078e02ff */
[----:B------:R-:W-:-:S03]  /*0d40*/  ISETP.GT.U32.AND P0, PT, R2, R7, PT ;  /* 0x000000070200720c */ /* 0x000fc60003f04070 */
[----:B------:R-:W-:-:S04]  /*0d50*/  IMAD R5, R14, R13, R4 ;  /* 0x0000000d0e057224 */ /* 0x000fc800078e0204 */
[----:B------:R-:W-:-:S05]  /*0d60*/  IMAD.IADD R3, R3, 0x1, R5 ;  /* 0x0000000103037824 */ /* 0x000fca00078e0205 */
[----:B------:R-:W-:-:S13]  /*0d70*/  ISETP.GT.U32.AND.EX P0, PT, R3, R8, PT, P0 ;  /* 0x000000080300720c */ /* 0x000fda0003f04100 */
[----:B------:R-:W-:Y:S05]  /*0d80*/  @!P0 BRA `(.L_x_20) ;  /* 0xfffffff800cc8947 */ /* 0x000fea000383ffff */
.L_x_13:
[----:B------:R-:W0:Y:S01]  /*0d90*/  S2R R5, SR_LANEID ;  /* 0x0000000000057919 */ /* 0x000e220000000000 */
[----:B------:R-:W-:Y:S01]  /*0da0*/  VOTEU.ANY UR6, UPT, PT ;  /* 0x0000000000067886 */ /* 0x000fe200038e0100 */
[----:B------:R-:W1:Y:S01]  /*0db0*/  LDC.64 R2, c[0x0][0x3a0] ;  /* 0x0000e800ff027b82 */ /* 0x000e620000000a00 */
[----:B------:R-:W0:Y:S08]  /*0dc0*/  FLO.U32 R12, UR6 ;  /* 0x00000006000c7d00 */ /* 0x000e3000080e0000 */
[----:B------:R-:W1:Y:S01]  /*0dd0*/  POPC R13, UR6 ;  /* 0x00000006000d7d09 */ /* 0x000e620008000000 */
[----:B0-----:R-:W-:Y:S01]  /*0de0*/  ISETP.EQ.U32.AND P0, PT, R12, R5, PT ;  /* 0x000000050c00720c */ /* 0x001fe20003f02070 */
[----:B------:R-:W0:Y:S01]  /*0df0*/  S2R R14, SR_LTMASK ;  /* 0x00000000000e7919 */ /* 0x000e220000003900 */
[----:B------:R-:W2:Y:S11]  /*0e00*/  LDC.64 R4, c[0x0][0x398] ;  /* 0x0000e600ff047b82 */ /* 0x000eb60000000a00 */
[----:B-1----:R1:W3:Y:S02]  /*0e10*/  @P0 ATOMG.E.ADD.STRONG.GPU PT, R3, desc[UR4][R2.64], R13 ;  /* 0x8000000d020309a8 */ /* 0x0022e400081ef104 */
[----:B-1----:R-:W-:-:S02]  /*0e20*/  MOV R2, R7 ;  /* 0x0000000700027202 */ /* 0x002fc40000000f00 */
[----:B0-----:R-:W-:-:S06]  /*0e30*/  LOP3.LUT R14, R14, UR6, RZ, 0xc0, !PT ;  /* 0x000000060e0e7c12 */ /* 0x001fcc000f8ec0ff */
[----:B------:R-:W0:Y:S01]  /*0e40*/  POPC R14, R14 ;  /* 0x0000000e000e7309 */ /* 0x000e220000000000 */
[----:B---3--:R1:W0:Y:S02]  /*0e50*/  SHFL.IDX PT, R11, R3, R12, 0x1f ;  /* 0x00001f0c030b7589 */ /* 0x00822400000e0000 */
[----:B-1----:R-:W-:Y:S02]  /*0e60*/  IMAD.MOV.U32 R3, RZ, RZ, R8 ;  /* 0x000000ffff037224 */ /* 0x002fe400078e0008 */
[----:B0-----:R-:W-:-:S04]  /*0e70*/  IMAD.IADD R11, R11, 0x1, R14 ;  /* 0x000000010b0b7824 */ /* 0x001fc800078e020e */
[----:B--2---:R-:W-:-:S05]  /*0e80*/  IMAD.WIDE R4, R11, 0x10, R4 ;  /* 0x000000100b047825 */ /* 0x004fca00078e0204 */
[----:B------:R0:W-:Y:S04]  /*0e90*/  STG.E.64 desc[UR4][R4.64], R2 ;  /* 0x0000000204007986 */ /* 0x0001e8000c101b04 */
[----:B------:R0:W-:Y:S02]  /*0ea0*/  STG.E desc[UR4][R4.64+0x8], R0 ;  /* 0x0000080004007986 */ /* 0x0001e4000c101904 */
.L_x_4:
[----:B------:R-:W-:Y:S05]  /*0eb0*/  BSYNC.RECONVERGENT B0 ;  /* 0x0000000000007941 */ /* 0x000fea0003800200 */
.L_x_3:
[----:B------:R-:W1:Y:S01]  /*0ec0*/  LDCU.64 UR6, c[0x0][0x388] ;  /* 0x00007100ff0677ac */ /* 0x000e620008000a00 */
[----:B------:R-:W-:-:S05]  /*0ed0*/  IADD3 R7, P0, PT, R6, R7, RZ ;  /* 0x0000000706077210 */ /* 0x000fca0007f1e0ff */
[----:B------:R-:W-:Y:S01]  /*0ee0*/  IMAD.X R8, RZ, RZ, R8, P0 ;  /* 0x000000ffff087224 */ /* 0x000fe200000e0608 */
[----:B-1----:R-:W-:-:S04]  /*0ef0*/  ISETP.GT.U32.AND P0, PT, R7, UR6, PT ;  /* 0x0000000607007c0c */ /* 0x002fc8000bf04070 */
[----:B------:R-:W-:-:S13]  /*0f00*/  ISETP.GT.U32.AND.EX P0, PT, R8, UR7, PT, P0 ;  /* 0x0000000708007c0c */ /* 0x000fda000bf04100 */
[----:B------:R-:W-:Y:S05]  /*0f10*/  @!P0 BRA `(.L_x_21) ;  /* 0xfffffff0007c8947 */ /* 0x000fea000383ffff */
[----:B------:R-:W-:Y:S05]  /*0f20*/  EXIT ;  /* 0x000000000000794d */ /* 0x000fea0003800000 */
        .weak           $__internal_0_$__cuda_sm20_div_u64
        .type           $__internal_0_$__cuda_sm20_div_u64,@function
        .size           $__internal_0_$__cuda_sm20_div_u64,($__internal_1_$__cuda_sm20_rem_u64 - $__internal_0_$__cuda_sm20_div_u64)
$__internal_0_$__cuda_sm20_div_u64:
[----:B------:R-:W-:Y:S01]  /*0f30*/  MOV R14, R7 ;  /* 0x00000007000e7202 */ /* 0x000fe20000000f00 */
[----:B------:R-:W-:-:S04]  /*0f40*/  IMAD.MOV.U32 R15, RZ, RZ, R8 ;  /* 0x000000ffff0f7224 */ /* 0x000fc800078e0008 */
[----:B------:R-:W0:Y:S08]  /*0f50*/  I2F.U64.RP R3, R14 ;  /* 0x0000000e00037312 */ /* 0x000e300000309000 */
[----:B0-----:R-:W0:Y:S02]  /*0f60*/  MUFU.RCP R3, R3 ;  /* 0x0000000300037308 */ /* 0x001e240000001000 */
[----:B0-----:R-:W-:-:S06]  /*0f70*/  VIADD R4, R3, 0x1ffffffe ;  /* 0x1ffffffe03047836 */ /* 0x001fcc0000000000 */
[----:B------:R-:W0:Y:S02]  /*0f80*/  F2I.U64.TRUNC R4, R4 ;  /* 0x0000000400047311 */ /* 0x000e24000020d800 */
[----:B0-----:R-:W-:-:S04]  /*0f90*/  IMAD.WIDE.U32 R12, R4, R7, RZ ;  /* 0x00000007040c7225 */ /* 0x001fc800078e00ff */
[C---:B------:R-:W-:Y:S01]  /*0fa0*/  IMAD R11, R4.reuse, R8, R13 ;  /* 0x00000008040b7224 */ /* 0x040fe200078e020d */
[----:B------:R-:W-:Y:S01]  /*0fb0*/  IADD3 R17, P0, PT, RZ, -R12, RZ ;  /* 0x8000000cff117210 */ /* 0x000fe20007f1e0ff */
[----:B------:R-:W-:Y:S02]  /*0fc0*/  IMAD.MOV.U32 R13, RZ, RZ, R4 ;  /* 0x000000ffff0d7224 */ /* 0x000fe400078e0004 */
[----:B------:R-:W-:Y:S02]  /*0fd0*/  IMAD R11, R5, R7, R11 ;  /* 0x00000007050b7224 */ /* 0x000fe400078e020b */
[----:B------:R-:W-:-:S03]  /*0fe0*/  IMAD.HI.U32 R12, R4, R17, RZ ;  /* 0x00000011040c7227 */ /* 0x000fc600078e00ff */
[----:B------:R-:W-:-:S05]  /*0ff0*/  IADD3.X R11, PT, PT, RZ, ~R11, RZ, P0, !PT ;  /* 0x8000000bff0b7210 */ /* 0x000fca00007fe4ff */
[----:B------:R-:W-:-:S04]  /*1000*/  IMAD.WIDE.U32 R12, P0, R4, R11, R12 ;  /* 0x0000000b040c7225 */ /* 0x000fc8000780000c */
[C---:B------:R-:W-:Y:S02]  /*1010*/  IMAD R15, R5.reuse, R11, RZ ;  /* 0x0000000b050f7224 */ /* 0x040fe400078e02ff */
[----:B------:R-:W-:-:S04]  /*1020*/  IMAD.HI.U32 R12, P1, R5, R17, R12 ;  /* 0x00000011050c7227 */ /* 0x000fc8000782000c */
[----:B------:R-:W-:Y:S01]  /*1030*/  IMAD.HI.U32 R3, R5, R11, RZ ;  /* 0x0000000b05037227 */ /* 0x000fe200078e00ff */
[----:B------:R-:W-:-:S03]  /*1040*/  IADD3 R13, P2, PT, R15, R12, RZ ;  /* 0x0000000c0f0d7210 */ /* 0x000fc60007f5e0ff */
[----:B------:R-:W-:Y:S02]  /*1050*/  IMAD.X R3, R3, 0x1, R5, P0 ;  /* 0x0000000103037824 */ /* 0x000fe400000e0605 */
[----:B------:R-:W-:-:S03]  /*1060*/  IMAD.WIDE.U32 R4, R13, R7, RZ ;  /* 0x000000070d047225 */ /* 0x000fc600078e00ff */
[----:B------:R-:W-:Y:S01]  /*1070*/  IADD3.X R3, PT, PT, RZ, RZ, R3, P2, P1 ;  /* 0x000000ffff037210 */ /* 0x000fe200017e2403 */
[----:B------:R-:W-:Y:S01]  /*1080*/  IMAD R12, R13, R8, R5 ;  /* 0x000000080d0c7224 */ /* 0x000fe200078e0205 */
[----:B------:R-:W-:-:S03]  /*1090*/  IADD3 R5, P0, PT, RZ, -R4, RZ ;  /* 0x80000004ff057210 */ /* 0x000fc60007f1e0ff */
        /* <DEDUP_REMOVED lines=9> */
[----:B------:R-:W-:-:S03]  /*1130*/  IMAD.HI.U32 R4, R11, R10, RZ ;  /* 0x0000000a0b047227 */ /* 0x000fc600078e00ff */
[----:B------:R-:W-:Y:S01]  /*1140*/  IADD3.X R3, PT, PT, RZ, RZ, R3, P2, P1 ;  /* 0x000000ffff037210 */ /* 0x000fe200017e2403 */
[----:B------:R-:W-:Y:S02]  /*1150*/  IMAD.MOV.U32 R5, RZ, RZ, RZ ;  /* 0x000000ffff057224 */ /* 0x000fe400078e00ff */
[----:B------:R-:W-:-:S04]  /*1160*/  IMAD.WIDE.U32 R4, R11, R9, R4 ;  /* 0x000000090b047225 */ /* 0x000fc800078e0004 */
[C---:B------:R-:W-:Y:S02]  /*1170*/  IMAD R11, R3.reuse, R9, RZ ;  /* 0x00000009030b7224 */ /* 0x040fe400078e02ff */
[----:B------:R-:W-:-:S04]  /*1180*/  IMAD.HI.U32 R4, P0, R3, R10, R4 ;  /* 0x0000000a03047227 */ /* 0x000fc80007800004 */
[----:B------:R-:W-:Y:S01]  /*1190*/  IMAD.HI.U32 R3, R3, R9, RZ ;  /* 0x0000000903037227 */ /* 0x000fe200078e00ff */
[----:B------:R-:W-:-:S04]  /*11a0*/  IADD3 R11, P1, PT, R11, R4, RZ ;  /* 0x000000040b0b7210 */ /* 0x000fc80007f3e0ff */
[----:B------:R-:W-:Y:S01]  /*11b0*/  IADD3.X R3, PT, PT, R3, RZ, RZ, P0, !PT ;  /* 0x000000ff03037210 */ /* 0x000fe200007fe4ff */
[----:B------:R-:W-:-:S04]  /*11c0*/  IMAD.WIDE.U32 R4, R11, R7, RZ ;  /* 0x000000070b047225 */ /* 0x000fc800078e00ff */
[----:B------:R-:W-:Y:S01]  /*11d0*/  IMAD.X R12, RZ, RZ, R3, P1 ;  /* 0x000000ffff0c7224 */ /* 0x000fe200008e0603 */
[----:B------:R-:W-:Y:S01]  /*11e0*/  IADD3 R14, P1, PT, -R4, R10, RZ ;  /* 0x0000000a040e7210 */ /* 0x000fe20007f3e1ff */
[----:B------:R-:W-:-:S03]  /*11f0*/  IMAD R3, R11, R8, R5 ;  /* 0x000000080b037224 */ /* 0x000fc600078e0205 */
[-C--:B------:R-:W-:Y:S01]  /*1200*/  ISETP.GE.U32.AND P0, PT, R14, R7.reuse, PT ;  /* 0x000000070e00720c */ /* 0x080fe20003f06070 */
[----:B------:R-:W-:Y:S01]  /*1210*/  IMAD R4, R12, R7, R3 ;  /* 0x000000070c047224 */ /* 0x000fe200078e0203 */
[----:B------:R-:W-:-:S03]  /*1220*/  IADD3 R10, P2, PT, -R7, R14, RZ ;  /* 0x0000000e070a7210 */ /* 0x000fc60007f5e1ff */
[----:B------:R-:W-:Y:S01]  /*1230*/  IMAD.X R9, R9, 0x1, ~R4, P1 ;  /* 0x0000000109097824 */ /* 0x000fe200008e0e04 */
[----:B------:R-:W-:-:S04]  /*1240*/  IADD3 R4, P1, PT, R11, 0x1, RZ ;  /* 0x000000010b047810 */ /* 0x000fc80007f3e0ff */
[----:B------:R-:W-:Y:S01]  /*1250*/  ISETP.GE.U32.AND.EX P0, PT, R9, R8, PT, P0 ;  /* 0x000000080900720c */ /* 0x000fe20003f06100 */
[----:B------:R-:W-:Y:S01]  /*1260*/  IMAD.X R3, RZ, RZ, R12, P1 ;  /* 0x000000ffff037224 */ /* 0x000fe200008e060c */
[----:B------:R-:W-:Y:S02]  /*1270*/  IADD3.X R5, PT, PT, ~R8, R9, RZ, P2, !PT ;  /* 0x0000000908057210 */ /* 0x000fe400017fe5ff */
[----:B------:R-:W-:Y:S02]  /*1280*/  SEL R10, R10, R14, P0 ;  /* 0x0000000e0a0a7207 */ /* 0x000fe40000000000 */
[----:B------:R-:W-:Y:S02]  /*1290*/  SEL R11, R4, R11, P0 ;  /* 0x0000000b040b7207 */ /* 0x000fe40000000000 */
[----:B------:R-:W-:Y:S02]  /*12a0*/  SEL R5, R5, R9, P0 ;  /* 0x0000000905057207 */ /* 0x000fe40000000000 */
[----:B------:R-:W-:Y:S01]  /*12b0*/  SEL R12, R3, R12, P0 ;  /* 0x0000000c030c7207 */ /* 0x000fe20000000000 */
[----:B------:R-:W-:Y:S01]  /*12c0*/  HFMA2 R3, -RZ, RZ, 0, 0 ;  /* 0x00000000ff037431 */ /* 0x000fe200000001ff */
[----:B------:R-:W-:-:S02]  /*12d0*/  ISETP.GE.U32.AND P0, PT, R10, R7, PT ;  /* 0x000000070a00720c */ /* 0x000fc40003f06070 */
[----:B------:R-:W-:Y:S02]  /*12e0*/  IADD3 R10, P2, PT, R11, 0x1, RZ ;  /* 0x000000010b0a7810 */ /* 0x000fe40007f5e0ff */
[----:B------:R-:W-:Y:S02]  /*12f0*/  ISETP.NE.U32.AND P1, PT, R7, RZ, PT ;  /* 0x000000ff0700720c */ /* 0x000fe40003f25070 */
[----:B------:R-:W-:Y:S01]  /*1300*/  ISETP.GE.U32.AND.EX P0, PT, R5, R8, PT, P0 ;  /* 0x000000080500720c */ /* 0x000fe20003f06100 */
[----:B------:R-:W-:Y:S01]  /*1310*/  IMAD.X R9, RZ, RZ, R12, P2 ;  /* 0x000000ffff097224 */ /* 0x000fe200010e060c */
[----:B------:R-:W-:Y:S02]  /*1320*/  ISETP.NE.AND.EX P1, PT, R8, RZ, PT, P1 ;  /* 0x000000ff0800720c */ /* 0x000fe40003f25310 */
[----:B------:R-:W-:Y:S02]  /*1330*/  SEL R10, R10, R11, P0 ;  /* 0x0000000b0a0a7207 */ /* 0x000fe40000000000 */
[----:B------:R-:W-:-:S02]  /*1340*/  SEL R9, R9, R12, P0 ;  /* 0x0000000c09097207 */ /* 0x000fc40000000000 */
[----:B------:R-:W-:Y:S02]  /*1350*/  SEL R10, R10, 0xffffffff, P1 ;  /* 0xffffffff0a0a7807 */ /* 0x000fe40000800000 */
[----:B------:R-:W-:Y:S01]  /*1360*/  SEL R9, R9, 0xffffffff, P1 ;  /* 0xffffffff09097807 */ /* 0x000fe20000800000 */
[----:B------:R-:W-:Y:S06]  /*1370*/  RET.REL.NODEC R2 `(_Z17findPrimesInRangeyyyP15factor_exponentPi) ;  /* 0xffffffec02207950 */ /* 0x000fec0003c3ffff */
        .weak           $__internal_1_$__cuda_sm20_rem_u64
        .type           $__internal_1_$__cuda_sm20_rem_u64,@function
        .size           $__internal_1_$__cuda_sm20_rem_u64,(.L_x_24 - $__internal_1_$__cuda_sm20_rem_u64)
$__internal_1_$__cuda_sm20_rem_u64:
[----:B------:R-:W-:Y:S02]  /*1380*/  IMAD.MOV.U32 R18, RZ, RZ, R17 ;  /* 0x000000ffff127224 */ /* 0x000fe400078e0011 */
[----:B------:R-:W-:-:S04]  /*1390*/  IMAD.MOV.U32 R19, RZ, RZ, R15 ;  /* 0x000000ffff137224 */ /* 0x000fc800078e000f */
[----:B------:R-:W0:Y:S08]  /*13a0*/  I2F.U64.RP R18, R18 ;  /* 0x0000001200127312 */ /* 0x000e300000309000 */
[----:B0-----:R-:W0:Y:S02]  /*13b0*/  MUFU.RCP R2, R18 ;  /* 0x0000001200027308 */ /* 0x001e240000001000 */
[----:B0-----:R-:W-:-:S06]  /*13c0*/  IADD3 R2, PT, PT, R2, 0x1ffffffe, RZ ;  /* 0x1ffffffe02027810 */ /* 0x001fcc0007ffe0ff */
[----:B------:R-:W0:Y:S02]  /*13d0*/  F2I.U64.TRUNC R2, R2 ;  /* 0x0000000200027311 */ /* 0x000e24000020d800 */
[----:B0-----:R-:W-:-:S04]  /*13e0*/  IMAD.WIDE.U32 R4, R2, R17, RZ ;  /* 0x0000001102047225 */ /* 0x001fc800078e00ff */
[----:B------:R-:W-:Y:S01]  /*13f0*/  IMAD R5, R2, R15, R5 ;  /* 0x0000000f02057224 */ /* 0x000fe200078e0205 */
[----:B------:R-:W-:-:S03]  /*1400*/  IADD3 R21, P0, PT, RZ, -R4, RZ ;  /* 0x80000004ff157210 */ /* 0x000fc60007f1e0ff */
[----:B------:R-:W-:Y:S02]  /*1410*/  IMAD R5, R3, R17, R5 ;  /* 0x0000001103057224 */ /* 0x000fe400078e0205 */
[----:B------:R-:W-:-:S04]  /*1420*/  IMAD.HI.U32 R4, R2, R21, RZ ;  /* 0x0000001502047227 */ /* 0x000fc800078e00ff */
[----:B------:R-:W-:Y:S02]  /*1430*/  IMAD.X R23, RZ, RZ, ~R5, P0 ;  /* 0x000000ffff177224 */ /* 0x000fe400000e0e05 */
[----:B------:R-:W-:Y:S02]  /*1440*/  IMAD.MOV.U32 R5, RZ, RZ, R2 ;  /* 0x000000ffff057224 */ /* 0x000fe400078e0002 */
[-C--:B------:R-:W-:Y:S02]  /*1450*/  IMAD R19, R3, R23.reuse, RZ ;  /* 0x0000001703137224 */ /* 0x080fe400078e02ff */
[----:B------:R-:W-:-:S04]  /*1460*/  IMAD.WIDE.U32 R4, P0, R2, R23, R4 ;  /* 0x0000001702047225 */ /* 0x000fc80007800004 */
[----:B------:R-:W-:-:S04]  /*1470*/  IMAD.HI.U32 R23, R3, R23, RZ ;  /* 0x0000001703177227 */ /* 0x000fc800078e00ff */
[----:B------:R-:W-:-:S05]  /*1480*/  IMAD.HI.U32 R4, P1, R3, R21, R4 ;  /* 0x0000001503047227 */ /* 0x000fca0007820004 */
[----:B------:R-:W-:Y:S02]  /*1490*/  IADD3 R5, P2, PT, R19, R4, RZ ;  /* 0x0000000413057210 */ /* 0x000fe40007f5e0ff */
[----:B------:R-:W-:-:S03]  /*14a0*/  IADD3.X R4, PT, PT, R23, R3, RZ, P0, !PT ;  /* 0x0000000317047210 */ /* 0x000fc600007fe4ff */
[----:B------:R-:W-:Y:S01]  /*14b0*/  IMAD.WIDE.U32 R2, R5, R17, RZ ;  /* 0x0000001105027225 */ /* 0x000fe200078e00ff */
[----:B------:R-:W-:-:S03]  /*14c0*/  IADD3.X R18, PT, PT, RZ, RZ, R4, P2, P1 ;  /* 0x000000ffff127210 */ /* 0x000fc600017e2404 */
[----:B------:R-:W-:Y:S01]  /*14d0*/  IMAD R3, R5, R15, R3 ;  /* 0x0000000f05037224 */ /* 0x000fe200078e0203 */
[----:B------:R-:W-:-:S03]  /*14e0*/  IADD3 R19, P0, PT, RZ, -R2, RZ ;  /* 0x80000002ff137210 */ /* 0x000fc60007f1e0ff */
[----:B------:R-:W-:Y:S02]  /*14f0*/  IMAD R3, R18, R17, R3 ;  /* 0x0000001112037224 */ /* 0x000fe400078e0203 */
[----:B------:R-:W-:-:S04]  /*1500*/  IMAD.HI.U32 R4, R5, R19, RZ ;  /* 0x0000001305047227 */ /* 0x000fc800078e00ff */
[----:B------:R-:W-:-:S04]  /*1510*/  IMAD.X R3, RZ, RZ, ~R3, P0 ;  /* 0x000000ffff037224 */ /* 0x000fc800000e0e03 */
[----:B------:R-:W-:-:S04]  /*1520*/  IMAD.WIDE.U32 R4, P0, R5, R3, R4 ;  /* 0x0000000305047225 */ /* 0x000fc80007800004 */
[C---:B------:R-:W-:Y:S02]  /*1530*/  IMAD R2, R18.reuse, R3, RZ ;  /* 0x0000000312027224 */ /* 0x040fe400078e02ff */
[----:B------:R-:W-:-:S04]  /*1540*/  IMAD.HI.U32 R5, P1, R18, R19, R4 ;  /* 0x0000001312057227 */ /* 0x000fc80007820004 */
[----:B------:R-:W-:Y:S01]  /*1550*/  IMAD.HI.U32 R3, R18, R3, RZ ;  /* 0x0000000312037227 */ /* 0x000fe200078e00ff */
[----:B------:R-:W-:-:S03]  /*1560*/  IADD3 R5, P2, PT, R2, R5, RZ ;  /* 0x0000000502057210 */ /* 0x000fc60007f5e0ff */
[----:B------:R-:W-:Y:S01]  /*1570*/  IMAD.X R18, R3, 0x1, R18, P0 ;  /* 0x0000000103127824 */ /* 0x000fe200000e0612 */
[----:B------:R-:W-:Y:S01]  /*1580*/  MOV R3, RZ ;  /* 0x000000ff00037202 */ /* 0x000fe20000000f00 */
[----:B------:R-:W-:-:S03]  /*1590*/  IMAD.HI.U32 R2, R5, R11, RZ ;  /* 0x0000000b05027227 */ /* 0x000fc600078e00ff */
[----:B------:R-:W-:Y:S01]  /*15a0*/  IADD3.X R19, PT, PT, RZ, RZ, R18, P2, P1 ;  /* 0x000000ffff137210 */ /* 0x000fe200017e2412 */
[----:B------:R-:W-:-:S04]  /*15b0*/  IMAD.WIDE.U32 R2, R5, R16, R2 ;  /* 0x0000001005027225 */ /* 0x000fc800078e0002 */
[C---:B------:R-:W-:Y:S02]  /*15c0*/  IMAD R5, R19.reuse, R16, RZ ;  /* 0x0000001013057224 */ /* 0x040fe400078e02ff */
[----:B------:R-:W-:-:S04]  /*15d0*/  IMAD.HI.U32 R2, P0, R19, R11, R2 ;  /* 0x0000000b13027227 */ /* 0x000fc80007800002 */
[----:B------:R-:W-:Y:S01]  /*15e0*/  IMAD.HI.U32 R4, R19, R16, RZ ;  /* 0x0000001013047227 */ /* 0x000fe200078e00ff */
[----:B------:R-:W-:-:S03]  /*15f0*/  IADD3 R18, P1, PT, R5, R2, RZ ;  /* 0x0000000205127210 */ /* 0x000fc60007f3e0ff */
[----:B------:R-:W-:Y:S02]  /*1600*/  IMAD.X R4, RZ, RZ, R4, P0 ;  /* 0x000000ffff047224 */ /* 0x000fe400000e0604 */
[----:B------:R-:W-:-:S04]  /*1610*/  IMAD.WIDE.U32 R2, R18, R17, RZ ;  /* 0x0000001112027225 */ /* 0x000fc800078e00ff */
[----:B------:R-:W-:Y:S01]  /*1620*/  IMAD.X R4, RZ, RZ, R4, P1 ;  /* 0x000000ffff047224 */ /* 0x000fe200008e0604 */
[----:B------:R-:W-:Y:S01]  /*1630*/  IADD3 R20, P1, PT, -R2, R11, RZ ;  /* 0x0000000b02147210 */ /* 0x000fe20007f3e1ff */
[----:B------:R-:W-:-:S03]  /*1640*/  IMAD R18, R18, R15, R3 ;  /* 0x0000000f12127224 */ /* 0x000fc600078e0203 */
[-C--:B------:R-:W-:Y:S01]  /*1650*/  ISETP.GE.U32.AND P0, PT, R20, R17.reuse, PT ;  /* 0x000000111400720c */ /* 0x080fe20003f06070 */
[----:B------:R-:W-:-:S05]  /*1660*/  IMAD R3, R4, R17, R18 ;  /* 0x0000001104037224 */ /* 0x000fca00078e0212 */
[----:B------:R-:W-:Y:S01]  /*1670*/  IADD3.X R4, PT, PT, ~R3, R16, RZ, P1, !PT ;  /* 0x0000001003047210 */ /* 0x000fe20000ffe5ff */
[----:B------:R-:W-:Y:S01]  /*1680*/  IMAD.MOV.U32 R3, RZ, RZ, 0x0 ;  /* 0x00000000ff037424 */ /* 0x000fe200078e00ff */
[----:B------:R-:W-:Y:S02]  /*1690*/  IADD3 R2, P1, PT, -R17, R20, RZ ;  /* 0x0000001411027210 */ /* 0x000fe40007f3e1ff */
[----:B------:R-:W-:-:S03]  /*16a0*/  ISETP.GE.U32.AND.EX P0, PT, R4, R15, PT, P0 ;  /* 0x0000000f0400720c */ /* 0x000fc60003f06100 */
[----:B------:R-:W-:Y:S01]  /*16b0*/  IMAD.X R16, R4, 0x1, ~R15, P1 ;  /* 0x0000000104107824 */ /* 0x000fe200008e0e0f */
[----:B------:R-:W-:Y:S02]  /*16c0*/  SEL R2, R2, R20, P0 ;  /* 0x0000001402027207 */ /* 0x000fe40000000000 */
[C---:B------:R-:W-:Y:S02]  /*16d0*/  ISETP.NE.U32.AND P1, PT, R17.reuse, RZ, PT ;  /* 0x000000ff1100720c */ /* 0x040fe40003f25070 */
[----:B------:R-:W-:Y:S02]  /*16e0*/  SEL R16, R16, R4, P0 ;  /* 0x0000000410107207 */ /* 0x000fe40000000000 */
[----:B------:R-:W-:Y:S02]  /*16f0*/  ISETP.GE.U32.AND P0, PT, R2, R17, PT ;  /* 0x000000110200720c */ /* 0x000fe40003f06070 */
[----:B------:R-:W-:Y:S02]  /*1700*/  IADD3 R4, P2, PT, -R17, R2, RZ ;  /* 0x0000000211047210 */ /* 0x000fe40007f5e1ff */
[----:B------:R-:W-:-:S02]  /*1710*/  ISETP.GE.U32.AND.EX P0, PT, R16, R15, PT, P0 ;  /* 0x0000000f1000720c */ /* 0x000fc40003f06100 */
[----:B------:R-:W-:Y:S01]  /*1720*/  ISETP.NE.AND.EX P1, PT, R15, RZ, PT, P1 ;  /* 0x000000ff0f00720c */ /* 0x000fe20003f25310 */
[----:B------:R-:W-:Y:S01]  /*1730*/  IMAD.X R5, R16, 0x1, ~R15, P2 ;  /* 0x0000000110057824 */ /* 0x000fe200010e0e0f */
[----:B------:R-:W-:Y:S02]  /*1740*/  SEL R4, R4, R2, P0 ;  /* 0x0000000204047207 */ /* 0x000fe40000000000 */
[----:B------:R-:W-:Y:S02]  /*1750*/  MOV R2, R12 ;  /* 0x0000000c00027202 */ /* 0x000fe40000000f00 */
[----:B------:R-:W-:Y:S02]  /*1760*/  SEL R5, R5, R16, P0 ;  /* 0x0000001005057207 */ /* 0x000fe40000000000 */
[----:B------:R-:W-:Y:S02]  /*1770*/  SEL R4, R4, 0xffffffff, P1 ;  /* 0xffffffff04047807 */ /* 0x000fe40000800000 */
[----:B------:R-:W-:Y:S01]  /*1780*/  SEL R5, R5, 0xffffffff, P1 ;  /* 0xffffffff05057807 */ /* 0x000fe20000800000 */
[----:B------:R-:W-:Y:S06]  /*1790*/  RET.REL.NODEC R2 `(_Z17findPrimesInRangeyyyP15factor_exponentPi) ;  /* 0xffffffe802187950 */ /* 0x000fec0003c3ffff */
.L_x_22:
[----:B------:R-:W-:-:S00]  /*17a0*/  BRA `(.L_x_22) ;  /* 0xfffffffc00fc7947 */ /* 0x000fc0000383ffff */
[----:B------:R-:W-:-:S00]  /*17b0*/  NOP ;  /* 0x0000000000007918 */ /* 0x000fc00000000000 */
        /* <DEDUP_REMOVED lines=12> */
.L_x_24:


//--------------------- .nv.shared.reserved.0     --------------------------
	.section	.nv.shared.reserved.0,"aw",@nobits
	.weak		__nv_reservedSMEM_offset_0_alias
	.size		__nv_reservedSMEM_offset_0_alias, 0, 64
	.other		__nv_reservedSMEM_offset_0_alias,@"STO_CUDA_RESERVED_SHARED STV_DEFAULT"
__nv_reservedSMEM_offset_0_alias:
	.zero		0
	.zero		64


//--------------------- .nv.constant0._Z17findPrimesInRangeyyyP15factor_exponentPi --------------------------
	.section	.nv.constant0._Z17findPrimesInRangeyyyP15factor_exponentPi,"a",@progbits
	.sectionflags	@""
	.align	4
.nv.constant0._Z17findPrimesInRangeyyyP15factor_exponentPi:
	.zero		936


//--------------------- SYMBOLS --------------------------

	.type		.nv.reservedSmem.offset0,@object
	.size		.nv.reservedSmem.offset0,0x4
